//
// Generated by NVIDIA NVVM Compiler
//
// Compiler Build ID: CL-36424714
// Cuda compilation tools, release 13.0, V13.0.88
// Based on NVVM 20.0.0
//

.version 9.0
.target sm_100
.address_size 64

	// .globl	_Z14hello_from_GPUv
.extern .func  (.param .b32 func_retval0) vprintf
(
	.param .b64 vprintf_param_0,
	.param .b64 vprintf_param_1
)
;
.global .align 1 .b8 $str[17] = {104, 101, 108, 108, 111, 32, 102, 114, 111, 109, 32, 71, 80, 85, 32, 10};

.visible .entry _Z14hello_from_GPUv()
{
	.reg .b32 	%r<3>;
	.reg .b64 	%rd<3>;

	mov.u64 	%rd1, $str;
	cvta.global.u64 	%rd2, %rd1;
	{ // callseq 0, 0
	.param .b64 param0;
	st.param.b64 	[param0], %rd2;
	.param .b64 param1;
	st.param.b64 	[param1], 0;
	.param .b32 retval0;
	call.uni (retval0), 
	vprintf, 
	(
	param0, 
	param1
	);
	ld.param.b32 	%r1, [retval0];
	} // callseq 0
	ret;

}


// ===== COMPILED SASS (sm_100) =====

	.target	sm_100

	.elftype	@"ET_EXEC"


//--------------------- .note.nv.tkinfo           --------------------------
	.section	.note.nv.tkinfo,"",@"SHT_NOTE"
	.sectionflags	@"SHF_NOTE_NV_TKINFO"
	.tkinfo
        /*0018*/ 	.word	0x00000002
        /*0030*/ 	.string	""
        /*0030*/ 	.string	"ptxas"
        /*0030*/ 	.string	"Cuda compilation tools, release 13.0, V13.0.88"
        /*0030*/ 	.string	"Build cuda_13.0.r13.0/compiler.36424714_0"
        /*0030*/ 	.string	"-arch sm_100 -m 64 "



//--------------------- .note.nv.cuinfo           --------------------------
	.section	.note.nv.cuinfo,"",@"SHT_NOTE"
	.sectionflags	@"SHF_NOTE_NV_CUINFO"
        /*0018*/ 	.short	0x0002
        /*001a*/ 	.short	0x0064
        /*001c*/ 	.short	0x0082
	.zero		2


//--------------------- .nv.info                  --------------------------
	.section	.nv.info,"",@"SHT_CUDA_INFO"
	.align	4


	//----- nvinfo : EIATTR_REGCOUNT
	.align		4
        /*0000*/ 	.byte	0x04, 0x2f
        /*0002*/ 	.short	(.L_2 - .L_1)
	.align		4
.L_1:
        /*0004*/ 	.word	index@(_Z14hello_from_GPUv)
        /*0008*/ 	.word	0x00000018


	//----- nvinfo : EIATTR_FRAME_SIZE
	.align		4
.L_2:
        /*000c*/ 	.byte	0x04, 0x11
        /*000e*/ 	.short	(.L_4 - .L_3)
	.align		4
.L_3:
        /*0010*/ 	.word	index@(_Z14hello_from_GPUv)
        /*0014*/ 	.word	0x00000000


	//----- nvinfo : EIATTR_MIN_STACK_SIZE
	.align		4
.L_4:
        /*0018*/ 	.byte	0x04, 0x12
        /*001a*/ 	.short	(.L_6 - .L_5)
	.align		4
.L_5:
        /*001c*/ 	.word	index@(_Z14hello_from_GPUv)
        /*0020*/ 	.word	0x00000000
.L_6:


//--------------------- .nv.compat                --------------------------
	.section	.nv.compat,"",@"SHT_CUDA_COMPAT_INFO"
	.align	4
        /*0000*/ 	.byte	0x02, 0x09, 0x00, 0x00, 0x02, 0x02, 0x01, 0x00, 0x02, 0x05, 0x05, 0x00, 0x03, 0x07, 0x01, 0x01
        /*0010*/ 	.byte	0x02, 0x03, 0x00, 0x00, 0x02, 0x06, 0x01, 0x00, 0x04, 0x0b, 0x08, 0x00, 0x09, 0x00, 0x00, 0x00
        /*0020*/ 	.byte	0x00, 0x00, 0x00, 0x00


//--------------------- .nv.info._Z14hello_from_GPUv --------------------------
	.section	.nv.info._Z14hello_from_GPUv,"",@"SHT_CUDA_INFO"
	.sectionflags	@""
	.align	4


	//----- nvinfo : EIATTR_CUDA_API_VERSION
	.align		4
        /*0000*/ 	.byte	0x04, 0x37
        /*0002*/ 	.short	(.L_8 - .L_7)
.L_7:
        /*0004*/ 	.word	0x00000082


	//----- nvinfo : EIATTR_SPARSE_MMA_MASK
	.align		4
.L_8:
        /*0008*/ 	.byte	0x03, 0x50
        /*000a*/ 	.short	0x0000


	//----- nvinfo : EIATTR_MAXREG_COUNT
	.align		4
        /*000c*/ 	.byte	0x03, 0x1b
        /*000e*/ 	.short	0x00ff


	//----- nvinfo : EIATTR_EXTERNS
	.align		4
        /*0010*/ 	.byte	0x04, 0x0f
        /*0012*/ 	.short	(.L_10 - .L_9)


	//   ....[0]....
	.align		4
.L_9:
        /*0014*/ 	.word	index@(vprintf)


	//----- nvinfo : EIATTR_MERCURY_ISA_VERSION
	.align		4
.L_10:
        /*0018*/ 	.byte	0x03, 0x5f
        /*001a*/ 	.short	0x0101


	//----- nvinfo : EIATTR_VRC_CTA_INIT_COUNT
	.align		4
        /*001c*/ 	.byte	0x02, 0x4a
	.zero		1
	.zero		1


	//----- nvinfo : EIATTR_SYSCALL_OFFSETS
	.align		4
        /*0020*/ 	.byte	0x04, 0x46
        /*0022*/ 	.short	(.L_12 - .L_11)


	//   ....[0]....
.L_11:
        /*0024*/ 	.word	0x00000080


	//----- nvinfo : EIATTR_EXIT_INSTR_OFFSETS
	.align		4
.L_12:
        /*0028*/ 	.byte	0x04, 0x1c
        /*002a*/ 	.short	(.L_14 - .L_13)


	//   ....[0]....
.L_13:
        /*002c*/ 	.word	0x00000090


	//----- nvinfo : EIATTR_SW_WAR
	.align		4
.L_14:
        /*0030*/ 	.byte	0x04, 0x36
        /*0032*/ 	.short	(.L_16 - .L_15)
.L_15:
        /*0034*/ 	.word	0x00000008
.L_16:


//--------------------- .nv.callgraph             --------------------------
	.section	.nv.callgraph,"",@"SHT_CUDA_CALLGRAPH"
	.align	4
	.sectionentsize	8
	.align		4
        /*0000*/ 	.word	0x00000000
	.align		4
        /*0004*/ 	.word	0xffffffff
	.align		4
        /*0008*/ 	.word	index@(_Z14hello_from_GPUv)
	.align		4
        /*000c*/ 	.word	index@(vprintf)
	.align		4
        /*0010*/ 	.word	0x00000000
	.align		4
        /*0014*/ 	.word	0xfffffffe
	.align		4
        /*0018*/ 	.word	0x00000000
	.align		4
        /*001c*/ 	.word	0xfffffffd
	.align		4
        /*0020*/ 	.word	0x00000000
	.align		4
        /*0024*/ 	.word	0xfffffffc


//--------------------- .nv.constant4             --------------------------
	.section	.nv.constant4,"a",@progbits
	.align	8
	.align		8
.nv.constant4:
        /*0000*/ 	.dword	vprintf
	.align		8
        /*0008*/ 	.dword	$str


//--------------------- .text._Z14hello_from_GPUv --------------------------
	.section	.text._Z14hello_from_GPUv,"ax",@progbits
	.align	128
        .global         _Z14hello_from_GPUv
        .type           _Z14hello_from_GPUv,@function
        .size           _Z14hello_from_GPUv,(.L_x_2 - _Z14hello_from_GPUv)
        .other          _Z14hello_from_GPUv,@"STO_CUDA_ENTRY STV_DEFAULT"
_Z14hello_from_GPUv:
.text._Z14hello_from_GPUv:
[----:B------:R-:W0:Y:S01]  /*0000*/  LDC R1, c[0x0][0x37c] ;  /* 0x0000df00ff017b82 */ /* 0x000e220000000800 */
[----:B------:R-:W-:Y:S01]  /*0010*/  MOV R0, 0x0 ;  /* 0x0000000000007802 */ /* 0x000fe20000000f00 */
[----:B------:R-:W1:Y:S01]  /*0020*/  LDCU.64 UR4, c[0x4][0x8] ;  /* 0x01000100ff0477ac */ /* 0x000e620008000a00 */
[----:B------:R-:W-:-:S05]  /*0030*/  CS2R R6, SRZ ;  /* 0x0000000000067805 */ /* 0x000fca000001ff00 */
[----:B------:R2:W3:Y:S01]  /*0040*/  LDC.64 R2, c[0x4][R0] ;  /* 0x0100000000027b82 */ /* 0x0004e20000000a00 */
[----:B-1----:R-:W-:Y:S02]  /*0050*/  IMAD.U32 R4, RZ, RZ, UR4 ;  /* 0x00000004ff047e24 */ /* 0x002fe4000f8e00ff */
[----:B--2---:R-:W-:-:S07]  /*0060*/  IMAD.U32 R5, RZ, RZ, UR5 ;  /* 0x00000005ff057e24 */ /* 0x004fce000f8e00ff */
[----:B------:R-:W-:-:S07]  /*0070*/  LEPC R20, `(.L_x_0) ;  /* 0x000000001014794e */ /* 0x000fce0000000000 */
[----:B0--3--:R-:W-:Y:S05]  /*0080*/  CALL.ABS.NOINC R2 ;  /* 0x0000000002007343 */ /* 0x009fea0003c00000 */
.L_x_0:
[----:B------:R-:W-:Y:S05]  /*0090*/  EXIT ;  /* 0x000000000000794d */ /* 0x000fea0003800000 */
.L_x_1:
[----:B------:R-:W-:-:S00]  /*00a0*/  BRA `(.L_x_1) ;  /* 0xfffffffc00fc7947 */ /* 0x000fc0000383ffff */
[----:B------:R-:W-:-:S00]  /*00b0*/  NOP ;  /* 0x0000000000007918 */ /* 0x000fc00000000000 */
        /* <DEDUP_REMOVED lines=12> */
.L_x_2:


//--------------------- .nv.global.init           --------------------------
	.section	.nv.global.init,"aw",@progbits
.nv.global.init:
	.type		$str,@object
	.size		$str,(.L_0 - $str)
$str:
        /*0000*/ 	.byte	0x68, 0x65, 0x6c, 0x6c, 0x6f, 0x20, 0x66, 0x72, 0x6f, 0x6d, 0x20, 0x47, 0x50, 0x55, 0x20, 0x0a
        /*0010*/ 	.byte	0x00
.L_0:


//--------------------- .nv.shared.reserved.0     --------------------------
	.section	.nv.shared.reserved.0,"aw",@nobits
	.weak		__nv_reservedSMEM_offset_0_alias
	.size		__nv_reservedSMEM_offset_0_alias, 0, 64
	.other		__nv_reservedSMEM_offset_0_alias,@"STO_CUDA_RESERVED_SHARED STV_DEFAULT"
__nv_reservedSMEM_offset_0_alias:
	.zero		0
	.zero		64


//--------------------- .nv.constant0._Z14hello_from_GPUv --------------------------
	.section	.nv.constant0._Z14hello_from_GPUv,"a",@progbits
	.sectionflags	@""
	.align	4
.nv.constant0._Z14hello_from_GPUv:
	.zero		896


//--------------------- SYMBOLS --------------------------

	.type		.nv.reservedSmem.offset0,@object
	.size		.nv.reservedSmem.offset0,0x4
	.type		vprintf,@function
